//
// Generated by NVIDIA NVVM Compiler
//
// Compiler Build ID: CL-36424714
// Cuda compilation tools, release 13.0, V13.0.88
// Based on NVVM 20.0.0
//

.version 9.0
.target sm_100
.address_size 64

	// .globl	_Z15matrix_multiplyPiS_S_

.visible .entry _Z15matrix_multiplyPiS_S_(
	.param .u64 .ptr .align 1 _Z15matrix_multiplyPiS_S__param_0,
	.param .u64 .ptr .align 1 _Z15matrix_multiplyPiS_S__param_1,
	.param .u64 .ptr .align 1 _Z15matrix_multiplyPiS_S__param_2
)
{
	.reg .pred 	%p<4>;
	.reg .b32 	%r<25>;
	.reg .b64 	%rd<13>;

	ld.param.u64 	%rd1, [_Z15matrix_multiplyPiS_S__param_0];
	ld.param.u64 	%rd2, [_Z15matrix_multiplyPiS_S__param_1];
	ld.param.u64 	%rd3, [_Z15matrix_multiplyPiS_S__param_2];
	mov.u32 	%r3, %ctaid.x;
	mov.u32 	%r4, %ntid.x;
	mov.u32 	%r5, %tid.x;
	mad.lo.s32 	%r1, %r3, %r4, %r5;
	mov.u32 	%r6, %ctaid.y;
	mov.u32 	%r7, %ntid.y;
	mov.u32 	%r8, %tid.y;
	mad.lo.s32 	%r9, %r6, %r7, %r8;
	setp.gt.s32 	%p1, %r1, 3;
	setp.gt.u32 	%p2, %r9, 3;
	or.pred  	%p3, %p1, %p2;
	@%p3 bra 	$L__BB0_2;
	cvta.to.global.u64 	%rd4, %rd1;
	cvta.to.global.u64 	%rd5, %rd2;
	cvta.to.global.u64 	%rd6, %rd3;
	shl.b32 	%r10, %r1, 2;
	add.s32 	%r11, %r10, %r9;
	mul.wide.s32 	%rd7, %r11, 4;
	add.s64 	%rd8, %rd6, %rd7;
	mov.b32 	%r12, 0;
	st.global.u32 	[%rd8], %r12;
	mul.wide.s32 	%rd9, %r10, 4;
	add.s64 	%rd10, %rd4, %rd9;
	ld.global.u32 	%r13, [%rd10];
	mul.wide.u32 	%rd11, %r9, 4;
	add.s64 	%rd12, %rd5, %rd11;
	ld.global.u32 	%r14, [%rd12];
	mul.lo.s32 	%r15, %r14, %r13;
	st.global.u32 	[%rd8], %r15;
	ld.global.u32 	%r16, [%rd10+4];
	ld.global.u32 	%r17, [%rd12+16];
	mad.lo.s32 	%r18, %r17, %r16, %r15;
	st.global.u32 	[%rd8], %r18;
	ld.global.u32 	%r19, [%rd10+8];
	ld.global.u32 	%r20, [%rd12+32];
	mad.lo.s32 	%r21, %r20, %r19, %r18;
	st.global.u32 	[%rd8], %r21;
	ld.global.u32 	%r22, [%rd10+12];
	ld.global.u32 	%r23, [%rd12+48];
	mad.lo.s32 	%r24, %r23, %r22, %r21;
	st.global.u32 	[%rd8], %r24;
$L__BB0_2:
	ret;

}


// ===== COMPILED SASS (sm_100) =====

	.target	sm_100

	.elftype	@"ET_EXEC"


//--------------------- .note.nv.tkinfo           --------------------------
	.section	.note.nv.tkinfo,"",@"SHT_NOTE"
	.sectionflags	@"SHF_NOTE_NV_TKINFO"
	.tkinfo
        /*0018*/ 	.word	0x00000002
        /*0030*/ 	.string	""
        /*0030*/ 	.string	"ptxas"
        /*0030*/ 	.string	"Cuda compilation tools, release 13.0, V13.0.88"
        /*0030*/ 	.string	"Build cuda_13.0.r13.0/compiler.36424714_0"
        /*0030*/ 	.string	"-arch sm_100 -m 64 "



//--------------------- .note.nv.cuinfo           --------------------------
	.section	.note.nv.cuinfo,"",@"SHT_NOTE"
	.sectionflags	@"SHF_NOTE_NV_CUINFO"
        /*0018*/ 	.short	0x0002
        /*001a*/ 	.short	0x0064
        /*001c*/ 	.short	0x0082
	.zero		2


//--------------------- .nv.info                  --------------------------
	.section	.nv.info,"",@"SHT_CUDA_INFO"
	.align	4


	//----- nvinfo : EIATTR_REGCOUNT
	.align		4
        /*0000*/ 	.byte	0x04, 0x2f
        /*0002*/ 	.short	(.L_1 - .L_0)
	.align		4
.L_0:
        /*0004*/ 	.word	index@(_Z15matrix_multiplyPiS_S_)
        /*0008*/ 	.word	0x00000010


	//----- nvinfo : EIATTR_FRAME_SIZE
	.align		4
.L_1:
        /*000c*/ 	.byte	0x04, 0x11
        /*000e*/ 	.short	(.L_3 - .L_2)
	.align		4
.L_2:
        /*0010*/ 	.word	index@(_Z15matrix_multiplyPiS_S_)
        /*0014*/ 	.word	0x00000000


	//----- nvinfo : EIATTR_MIN_STACK_SIZE
	.align		4
.L_3:
        /*0018*/ 	.byte	0x04, 0x12
        /*001a*/ 	.short	(.L_5 - .L_4)
	.align		4
.L_4:
        /*001c*/ 	.word	index@(_Z15matrix_multiplyPiS_S_)
        /*0020*/ 	.word	0x00000000
.L_5:


//--------------------- .nv.compat                --------------------------
	.section	.nv.compat,"",@"SHT_CUDA_COMPAT_INFO"
	.align	4
        /*0000*/ 	.byte	0x02, 0x09, 0x00, 0x00, 0x02, 0x02, 0x01, 0x00, 0x02, 0x05, 0x05, 0x00, 0x03, 0x07, 0x01, 0x01
        /*0010*/ 	.byte	0x02, 0x03, 0x00, 0x00, 0x02, 0x06, 0x01, 0x00, 0x04, 0x0b, 0x08, 0x00, 0x09, 0x00, 0x00, 0x00
        /*0020*/ 	.byte	0x00, 0x00, 0x00, 0x00


//--------------------- .nv.info._Z15matrix_multiplyPiS_S_ --------------------------
	.section	.nv.info._Z15matrix_multiplyPiS_S_,"",@"SHT_CUDA_INFO"
	.sectionflags	@""
	.align	4


	//----- nvinfo : EIATTR_CUDA_API_VERSION
	.align		4
        /*0000*/ 	.byte	0x04, 0x37
        /*0002*/ 	.short	(.L_7 - .L_6)
.L_6:
        /*0004*/ 	.word	0x00000082


	//----- nvinfo : EIATTR_KPARAM_INFO
	.align		4
.L_7:
        /*0008*/ 	.byte	0x04, 0x17
        /*000a*/ 	.short	(.L_9 - .L_8)
.L_8:
        /*000c*/ 	.word	0x00000000
        /*0010*/ 	.short	0x0002
        /*0012*/ 	.short	0x0010
        /*0014*/ 	.byte	0x00, 0xf5, 0x21, 0x00


	//----- nvinfo : EIATTR_KPARAM_INFO
	.align		4
.L_9:
        /*0018*/ 	.byte	0x04, 0x17
        /*001a*/ 	.short	(.L_11 - .L_10)
.L_10:
        /*001c*/ 	.word	0x00000000
        /*0020*/ 	.short	0x0001
        /*0022*/ 	.short	0x0008
        /*0024*/ 	.byte	0x00, 0xf5, 0x21, 0x00


	//----- nvinfo : EIATTR_KPARAM_INFO
	.align		4
.L_11:
        /*0028*/ 	.byte	0x04, 0x17
        /*002a*/ 	.short	(.L_13 - .L_12)
.L_12:
        /*002c*/ 	.word	0x00000000
        /*0030*/ 	.short	0x0000
        /*0032*/ 	.short	0x0000
        /*0034*/ 	.byte	0x00, 0xf5, 0x21, 0x00


	//----- nvinfo : EIATTR_SPARSE_MMA_MASK
	.align		4
.L_13:
        /*0038*/ 	.byte	0x03, 0x50
        /*003a*/ 	.short	0x0000


	//----- nvinfo : EIATTR_MAXREG_COUNT
	.align		4
        /*003c*/ 	.byte	0x03, 0x1b
        /*003e*/ 	.short	0x00ff


	//----- nvinfo : EIATTR_MERCURY_ISA_VERSION
	.align		4
        /*0040*/ 	.byte	0x03, 0x5f
        /*0042*/ 	.short	0x0101


	//----- nvinfo : EIATTR_VRC_CTA_INIT_COUNT
	.align		4
        /*0044*/ 	.byte	0x02, 0x4a
	.zero		1
	.zero		1


	//----- nvinfo : EIATTR_EXIT_INSTR_OFFSETS
	.align		4
        /*0048*/ 	.byte	0x04, 0x1c
        /*004a*/ 	.short	(.L_15 - .L_14)


	//   ....[0]....
.L_14:
        /*004c*/ 	.word	0x000000b0


	//   ....[1]....
        /*0050*/ 	.word	0x00000260


	//----- nvinfo : EIATTR_CBANK_PARAM_SIZE
	.align		4
.L_15:
        /*0054*/ 	.byte	0x03, 0x19
        /*0056*/ 	.short	0x0018


	//----- nvinfo : EIATTR_PARAM_CBANK
	.align		4
        /*0058*/ 	.byte	0x04, 0x0a
        /*005a*/ 	.short	(.L_17 - .L_16)
	.align		4
.L_16:
        /*005c*/ 	.word	index@(.nv.constant0._Z15matrix_multiplyPiS_S_)
        /*0060*/ 	.short	0x0380
        /*0062*/ 	.short	0x0018


	//----- nvinfo : EIATTR_SW_WAR
	.align		4
.L_17:
        /*0064*/ 	.byte	0x04, 0x36
        /*0066*/ 	.short	(.L_19 - .L_18)
.L_18:
        /*0068*/ 	.word	0x00000008
.L_19:


//--------------------- .nv.callgraph             --------------------------
	.section	.nv.callgraph,"",@"SHT_CUDA_CALLGRAPH"
	.align	4
	.sectionentsize	8
	.align		4
        /*0000*/ 	.word	0x00000000
	.align		4
        /*0004*/ 	.word	0xffffffff
	.align		4
        /*0008*/ 	.word	0x00000000
	.align		4
        /*000c*/ 	.word	0xfffffffe
	.align		4
        /*0010*/ 	.word	0x00000000
	.align		4
        /*0014*/ 	.word	0xfffffffd
	.align		4
        /*0018*/ 	.word	0x00000000
	.align		4
        /*001c*/ 	.word	0xfffffffc


//--------------------- .text._Z15matrix_multiplyPiS_S_ --------------------------
	.section	.text._Z15matrix_multiplyPiS_S_,"ax",@progbits
	.align	128
        .global         _Z15matrix_multiplyPiS_S_
        .type           _Z15matrix_multiplyPiS_S_,@function
        .size           _Z15matrix_multiplyPiS_S_,(.L_x_1 - _Z15matrix_multiplyPiS_S_)
        .other          _Z15matrix_multiplyPiS_S_,@"STO_CUDA_ENTRY STV_DEFAULT"
_Z15matrix_multiplyPiS_S_:
.text._Z15matrix_multiplyPiS_S_:
[----:B------:R-:W-:Y:S01]  /*0000*/  LDC R1, c[0x0][0x37c] ;  /* 0x0000df00ff017b82 */ /* 0x000fe20000000800 */
[----:B------:R-:W0:Y:S07]  /*0010*/  S2R R2, SR_TID.Y ;  /* 0x0000000000027919 */ /* 0x000e2e0000002200 */
[----:B------:R-:W1:Y:S01]  /*0020*/  LDC R0, c[0x0][0x360] ;  /* 0x0000d800ff007b82 */ /* 0x000e620000000800 */
[----:B------:R-:W1:Y:S07]  /*0030*/  S2R R3, SR_TID.X ;  /* 0x0000000000037919 */ /* 0x000e6e0000002100 */
[----:B------:R-:W0:Y:S08]  /*0040*/  S2UR UR5, SR_CTAID.Y ;  /* 0x00000000000579c3 */ /* 0x000e300000002600 */
[----:B------:R-:W0:Y:S08]  /*0050*/  LDC R9, c[0x0][0x364] ;  /* 0x0000d900ff097b82 */ /* 0x000e300000000800 */
[----:B------:R-:W1:Y:S01]  /*0060*/  S2UR UR4, SR_CTAID.X ;  /* 0x00000000000479c3 */ /* 0x000e620000002500 */
[----:B0-----:R-:W-:-:S05]  /*0070*/  IMAD R9, R9, UR5, R2 ;  /* 0x0000000509097c24 */ /* 0x001fca000f8e0202 */
[----:B------:R-:W-:Y:S01]  /*0080*/  ISETP.GT.U32.AND P0, PT, R9, 0x3, PT ;  /* 0x000000030900780c */ /* 0x000fe20003f04070 */
[----:B-1----:R-:W-:-:S05]  /*0090*/  IMAD R0, R0, UR4, R3 ;  /* 0x0000000400007c24 */ /* 0x002fca000f8e0203 */
[----:B------:R-:W-:-:S13]  /*00a0*/  ISETP.GT.OR P0, PT, R0, 0x3, P0 ;  /* 0x000000030000780c */ /* 0x000fda0000704670 */
[----:B------:R-:W-:Y:S05]  /*00b0*/  @P0 EXIT ;  /* 0x000000000000094d */ /* 0x000fea0003800000 */
[----:B------:R-:W0:Y:S01]  /*00c0*/  LDC.64 R2, c[0x0][0x390] ;  /* 0x0000e400ff027b82 */ /* 0x000e220000000a00 */
[----:B------:R-:W1:Y:S01]  /*00d0*/  LDCU.64 UR4, c[0x0][0x358] ;  /* 0x00006b00ff0477ac */ /* 0x000e620008000a00 */
[----:B------:R-:W-:-:S04]  /*00e0*/  SHF.L.U32 R0, R0, 0x2, RZ ;  /* 0x0000000200007819 */ /* 0x000fc800000006ff */
[----:B------:R-:W-:Y:S02]  /*00f0*/  IADD3 R11, PT, PT, R9, R0, RZ ;  /* 0x00000000090b7210 */ /* 0x000fe40007ffe0ff */
[----:B------:R-:W2:Y:S08]  /*0100*/  LDC.64 R4, c[0x0][0x380] ;  /* 0x0000e000ff047b82 */ /* 0x000eb00000000a00 */
[----:B------:R-:W3:Y:S01]  /*0110*/  LDC.64 R6, c[0x0][0x388] ;  /* 0x0000e200ff067b82 */ /* 0x000ee20000000a00 */
[----:B0-----:R-:W-:-:S05]  /*0120*/  IMAD.WIDE R2, R11, 0x4, R2 ;  /* 0x000000040b027825 */ /* 0x001fca00078e0202 */
[----:B-1----:R-:W-:Y:S01]  /*0130*/  STG.E desc[UR4][R2.64], RZ ;  /* 0x000000ff02007986 */ /* 0x002fe2000c101904 */
[----:B--2---:R-:W-:-:S05]  /*0140*/  IMAD.WIDE R4, R0, 0x4, R4 ;  /* 0x0000000400047825 */ /* 0x004fca00078e0204 */
[----:B------:R-:W2:Y:S01]  /*0150*/  LDG.E R0, desc[UR4][R4.64] ;  /* 0x0000000404007981 */ /* 0x000ea2000c1e1900 */
[----:B---3--:R-:W-:-:S05]  /*0160*/  IMAD.WIDE.U32 R6, R9, 0x4, R6 ;  /* 0x0000000409067825 */ /* 0x008fca00078e0006 */
[----:B------:R-:W2:Y:S02]  /*0170*/  LDG.E R9, desc[UR4][R6.64] ;  /* 0x0000000406097981 */ /* 0x000ea4000c1e1900 */
[----:B--2---:R-:W-:-:S05]  /*0180*/  IMAD R9, R0, R9, RZ ;  /* 0x0000000900097224 */ /* 0x004fca00078e02ff */
[----:B------:R0:W-:Y:S04]  /*0190*/  STG.E desc[UR4][R2.64], R9 ;  /* 0x0000000902007986 */ /* 0x0001e8000c101904 */
[----:B------:R-:W2:Y:S04]  /*01a0*/  LDG.E R0, desc[UR4][R4.64+0x4] ;  /* 0x0000040404007981 */ /* 0x000ea8000c1e1900 */
[----:B------:R-:W2:Y:S02]  /*01b0*/  LDG.E R8, desc[UR4][R6.64+0x10] ;  /* 0x0000100406087981 */ /* 0x000ea4000c1e1900 */
[----:B--2---:R-:W-:-:S05]  /*01c0*/  IMAD R11, R0, R8, R9 ;  /* 0x00000008000b7224 */ /* 0x004fca00078e0209 */
[----:B------:R-:W-:Y:S04]  /*01d0*/  STG.E desc[UR4][R2.64], R11 ;  /* 0x0000000b02007986 */ /* 0x000fe8000c101904 */
[----:B------:R-:W2:Y:S04]  /*01e0*/  LDG.E R0, desc[UR4][R4.64+0x8] ;  /* 0x0000080404007981 */ /* 0x000ea8000c1e1900 */
[----:B------:R-:W2:Y:S02]  /*01f0*/  LDG.E R8, desc[UR4][R6.64+0x20] ;  /* 0x0000200406087981 */ /* 0x000ea4000c1e1900 */
[----:B--2---:R-:W-:-:S05]  /*0200*/  IMAD R13, R0, R8, R11 ;  /* 0x00000008000d7224 */ /* 0x004fca00078e020b */
[----:B------:R-:W-:Y:S04]  /*0210*/  STG.E desc[UR4][R2.64], R13 ;  /* 0x0000000d02007986 */ /* 0x000fe8000c101904 */
[----:B------:R-:W0:Y:S04]  /*0220*/  LDG.E R0, desc[UR4][R4.64+0xc] ;  /* 0x00000c0404007981 */ /* 0x000e28000c1e1900 */
[----:B------:R-:W0:Y:S02]  /*0230*/  LDG.E R8, desc[UR4][R6.64+0x30] ;  /* 0x0000300406087981 */ /* 0x000e24000c1e1900 */
[----:B0-----:R-:W-:-:S05]  /*0240*/  IMAD R9, R0, R8, R13 ;  /* 0x0000000800097224 */ /* 0x001fca00078e020d */
[----:B------:R-:W-:Y:S01]  /*0250*/  STG.E desc[UR4][R2.64], R9 ;  /* 0x0000000902007986 */ /* 0x000fe2000c101904 */
[----:B------:R-:W-:Y:S05]  /*0260*/  EXIT ;  /* 0x000000000000794d */ /* 0x000fea0003800000 */
.L_x_0:
[----:B------:R-:W-:-:S00]  /*0270*/  BRA `(.L_x_0) ;  /* 0xfffffffc00fc7947 */ /* 0x000fc0000383ffff */
[----:B------:R-:W-:-:S00]  /*0280*/  NOP ;  /* 0x0000000000007918 */ /* 0x000fc00000000000 */
[----:B------:R-:W-:-:S00]  /*0290*/  NOP ;  /* 0x0000000000007918 */ /* 0x000fc00000000000 */
[----:B------:R-:W-:-:S00]  /*02a0*/  NOP ;  /* 0x0000000000007918 */ /* 0x000fc00000000000 */
[----:B------:R-:W-:-:S00]  /*02b0*/  NOP ;  /* 0x0000000000007918 */ /* 0x000fc00000000000 */
[----:B------:R-:W-:-:S00]  /*02c0*/  NOP ;  /* 0x0000000000007918 */ /* 0x000fc00000000000 */
[----:B------:R-:W-:-:S00]  /*02d0*/  NOP ;  /* 0x0000000000007918 */ /* 0x000fc00000000000 */
[----:B------:R-:W-:-:S00]  /*02e0*/  NOP ;  /* 0x0000000000007918 */ /* 0x000fc00000000000 */
[----:B------:R-:W-:-:S00]  /*02f0*/  NOP ;  /* 0x0000000000007918 */ /* 0x000fc00000000000 */
.L_x_1:


//--------------------- .nv.shared.reserved.0     --------------------------
	.section	.nv.shared.reserved.0,"aw",@nobits
	.weak		__nv_reservedSMEM_offset_0_alias
	.size		__nv_reservedSMEM_offset_0_alias, 0, 64
	.other		__nv_reservedSMEM_offset_0_alias,@"STO_CUDA_RESERVED_SHARED STV_DEFAULT"
__nv_reservedSMEM_offset_0_alias:
	.zero		0
	.zero		64


//--------------------- .nv.constant0._Z15matrix_multiplyPiS_S_ --------------------------
	.section	.nv.constant0._Z15matrix_multiplyPiS_S_,"a",@progbits
	.sectionflags	@""
	.align	4
.nv.constant0._Z15matrix_multiplyPiS_S_:
	.zero		920


//--------------------- SYMBOLS --------------------------

	.type		.nv.reservedSmem.offset0,@object
	.size		.nv.reservedSmem.offset0,0x4
